//
// Generated by NVIDIA NVVM Compiler
//
// Compiler Build ID: CL-36424714
// Cuda compilation tools, release 13.0, V13.0.88
// Based on NVVM 20.0.0
//

.version 9.0
.target sm_100
.address_size 64

	// .globl	_Z6filterPdS_

.visible .entry _Z6filterPdS_(
	.param .u64 .ptr .align 1 _Z6filterPdS__param_0,
	.param .u64 .ptr .align 1 _Z6filterPdS__param_1
)
{
	.reg .b32 	%r<18>;
	.reg .b64 	%rd<16>;
	.reg .b64 	%fd<11>;

	ld.param.u64 	%rd1, [_Z6filterPdS__param_0];
	ld.param.u64 	%rd2, [_Z6filterPdS__param_1];
	cvta.to.global.u64 	%rd3, %rd2;
	cvta.to.global.u64 	%rd4, %rd1;
	mov.u32 	%r1, %tid.x;
	mov.u32 	%r2, %ctaid.x;
	mov.u32 	%r3, %ntid.x;
	mad.lo.s32 	%r4, %r2, %r3, %r1;
	mov.u32 	%r5, %tid.y;
	mov.u32 	%r6, %ctaid.y;
	mov.u32 	%r7, %ntid.y;
	mad.lo.s32 	%r8, %r6, %r7, %r5;
	shl.b32 	%r9, %r4, 3;
	shl.b32 	%r10, %r8, 3;
	cvt.u64.u32 	%rd5, %r10;
	cvt.s64.s32 	%rd6, %r4;
	add.s64 	%rd7, %rd6, %rd5;
	shl.b64 	%rd8, %rd7, 3;
	add.s64 	%rd9, %rd4, %rd8;
	ld.global.f64 	%fd1, [%rd9+-8];
	ld.global.f64 	%fd2, [%rd9+8];
	add.f64 	%fd3, %fd1, %fd2;
	add.s32 	%r11, %r9, %r4;
	add.s32 	%r12, %r11, -8;
	mul.wide.s32 	%rd10, %r12, 8;
	add.s64 	%rd11, %rd4, %rd10;
	ld.global.f64 	%fd4, [%rd11];
	add.f64 	%fd5, %fd3, %fd4;
	add.s32 	%r13, %r10, %r4;
	add.s32 	%r14, %r13, 8;
	mul.wide.s32 	%rd12, %r14, 8;
	add.s64 	%rd13, %rd4, %rd12;
	ld.global.f64 	%fd6, [%rd13];
	add.f64 	%fd7, %fd5, %fd6;
	ld.global.f64 	%fd8, [%rd13+-64];
	add.f64 	%fd9, %fd7, %fd8;
	div.rn.f64 	%fd10, %fd9, 0d4014000000000000;
	shl.b32 	%r15, %r8, 1;
	sub.s32 	%r16, %r14, %r15;
	add.s32 	%r17, %r16, -8;
	mul.wide.s32 	%rd14, %r17, 8;
	add.s64 	%rd15, %rd3, %rd14;
	st.global.f64 	[%rd15], %fd10;
	ret;

}


// ===== COMPILED SASS (sm_100) =====

	.target	sm_100

	.elftype	@"ET_EXEC"


//--------------------- .note.nv.tkinfo           --------------------------
	.section	.note.nv.tkinfo,"",@"SHT_NOTE"
	.sectionflags	@"SHF_NOTE_NV_TKINFO"
	.tkinfo
        /*0018*/ 	.word	0x00000002
        /*0030*/ 	.string	""
        /*0030*/ 	.string	"ptxas"
        /*0030*/ 	.string	"Cuda compilation tools, release 13.0, V13.0.88"
        /*0030*/ 	.string	"Build cuda_13.0.r13.0/compiler.36424714_0"
        /*0030*/ 	.string	"-arch sm_100 -m 64 "



//--------------------- .note.nv.cuinfo           --------------------------
	.section	.note.nv.cuinfo,"",@"SHT_NOTE"
	.sectionflags	@"SHF_NOTE_NV_CUINFO"
        /*0018*/ 	.short	0x0002
        /*001a*/ 	.short	0x0064
        /*001c*/ 	.short	0x0082
	.zero		2


//--------------------- .nv.info                  --------------------------
	.section	.nv.info,"",@"SHT_CUDA_INFO"
	.align	4


	//----- nvinfo : EIATTR_REGCOUNT
	.align		4
        /*0000*/ 	.byte	0x04, 0x2f
        /*0002*/ 	.short	(.L_1 - .L_0)
	.align		4
.L_0:
        /*0004*/ 	.word	index@(_Z6filterPdS_)
        /*0008*/ 	.word	0x0000001a


	//----- nvinfo : EIATTR_FRAME_SIZE
	.align		4
.L_1:
        /*000c*/ 	.byte	0x04, 0x11
        /*000e*/ 	.short	(.L_3 - .L_2)
	.align		4
.L_2:
        /*0010*/ 	.word	index@($__internal_0_$__cuda_sm20_div_rn_f64_full)
        /*0014*/ 	.word	0x00000000


	//----- nvinfo : EIATTR_FRAME_SIZE
	.align		4
.L_3:
        /*0018*/ 	.byte	0x04, 0x11
        /*001a*/ 	.short	(.L_5 - .L_4)
	.align		4
.L_4:
        /*001c*/ 	.word	index@(_Z6filterPdS_)
        /*0020*/ 	.word	0x00000000


	//----- nvinfo : EIATTR_MIN_STACK_SIZE
	.align		4
.L_5:
        /*0024*/ 	.byte	0x04, 0x12
        /*0026*/ 	.short	(.L_7 - .L_6)
	.align		4
.L_6:
        /*0028*/ 	.word	index@(_Z6filterPdS_)
        /*002c*/ 	.word	0x00000000
.L_7:


//--------------------- .nv.compat                --------------------------
	.section	.nv.compat,"",@"SHT_CUDA_COMPAT_INFO"
	.align	4
        /*0000*/ 	.byte	0x02, 0x09, 0x00, 0x00, 0x02, 0x02, 0x01, 0x00, 0x02, 0x05, 0x05, 0x00, 0x03, 0x07, 0x01, 0x01
        /*0010*/ 	.byte	0x02, 0x03, 0x00, 0x00, 0x02, 0x06, 0x01, 0x00, 0x04, 0x0b, 0x08, 0x00, 0x01, 0x00, 0x00, 0x00
        /*0020*/ 	.byte	0x00, 0x00, 0x00, 0x00


//--------------------- .nv.info._Z6filterPdS_    --------------------------
	.section	.nv.info._Z6filterPdS_,"",@"SHT_CUDA_INFO"
	.sectionflags	@""
	.align	4


	//----- nvinfo : EIATTR_CUDA_API_VERSION
	.align		4
        /*0000*/ 	.byte	0x04, 0x37
        /*0002*/ 	.short	(.L_9 - .L_8)
.L_8:
        /*0004*/ 	.word	0x00000082


	//----- nvinfo : EIATTR_KPARAM_INFO
	.align		4
.L_9:
        /*0008*/ 	.byte	0x04, 0x17
        /*000a*/ 	.short	(.L_11 - .L_10)
.L_10:
        /*000c*/ 	.word	0x00000000
        /*0010*/ 	.short	0x0001
        /*0012*/ 	.short	0x0008
        /*0014*/ 	.byte	0x00, 0xf5, 0x21, 0x00


	//----- nvinfo : EIATTR_KPARAM_INFO
	.align		4
.L_11:
        /*0018*/ 	.byte	0x04, 0x17
        /*001a*/ 	.short	(.L_13 - .L_12)
.L_12:
        /*001c*/ 	.word	0x00000000
        /*0020*/ 	.short	0x0000
        /*0022*/ 	.short	0x0000
        /*0024*/ 	.byte	0x00, 0xf5, 0x21, 0x00


	//----- nvinfo : EIATTR_SPARSE_MMA_MASK
	.align		4
.L_13:
        /*0028*/ 	.byte	0x03, 0x50
        /*002a*/ 	.short	0x0000


	//----- nvinfo : EIATTR_MAXREG_COUNT
	.align		4
        /*002c*/ 	.byte	0x03, 0x1b
        /*002e*/ 	.short	0x00ff


	//----- nvinfo : EIATTR_MERCURY_ISA_VERSION
	.align		4
        /*0030*/ 	.byte	0x03, 0x5f
        /*0032*/ 	.short	0x0101


	//----- nvinfo : EIATTR_VRC_CTA_INIT_COUNT
	.align		4
        /*0034*/ 	.byte	0x02, 0x4a
	.zero		1
	.zero		1


	//----- nvinfo : EIATTR_EXIT_INSTR_OFFSETS
	.align		4
        /*0038*/ 	.byte	0x04, 0x1c
        /*003a*/ 	.short	(.L_15 - .L_14)


	//   ....[0]....
.L_14:
        /*003c*/ 	.word	0x000003a0


	//----- nvinfo : EIATTR_CRS_STACK_SIZE
	.align		4
.L_15:
        /*0040*/ 	.byte	0x04, 0x1e
        /*0042*/ 	.short	(.L_17 - .L_16)
.L_16:
        /*0044*/ 	.word	0x00000000


	//----- nvinfo : EIATTR_CBANK_PARAM_SIZE
	.align		4
.L_17:
        /*0048*/ 	.byte	0x03, 0x19
        /*004a*/ 	.short	0x0010


	//----- nvinfo : EIATTR_PARAM_CBANK
	.align		4
        /*004c*/ 	.byte	0x04, 0x0a
        /*004e*/ 	.short	(.L_19 - .L_18)
	.align		4
.L_18:
        /*0050*/ 	.word	index@(.nv.constant0._Z6filterPdS_)
        /*0054*/ 	.short	0x0380
        /*0056*/ 	.short	0x0010


	//----- nvinfo : EIATTR_SW_WAR
	.align		4
.L_19:
        /*0058*/ 	.byte	0x04, 0x36
        /*005a*/ 	.short	(.L_21 - .L_20)
.L_20:
        /*005c*/ 	.word	0x00000008
.L_21:


//--------------------- .nv.callgraph             --------------------------
	.section	.nv.callgraph,"",@"SHT_CUDA_CALLGRAPH"
	.align	4
	.sectionentsize	8
	.align		4
        /*0000*/ 	.word	0x00000000
	.align		4
        /*0004*/ 	.word	0xffffffff
	.align		4
        /*0008*/ 	.word	0x00000000
	.align		4
        /*000c*/ 	.word	0xfffffffe
	.align		4
        /*0010*/ 	.word	0x00000000
	.align		4
        /*0014*/ 	.word	0xfffffffd
	.align		4
        /*0018*/ 	.word	0x00000000
	.align		4
        /*001c*/ 	.word	0xfffffffc


//--------------------- .text._Z6filterPdS_       --------------------------
	.section	.text._Z6filterPdS_,"ax",@progbits
	.align	128
        .global         _Z6filterPdS_
        .type           _Z6filterPdS_,@function
        .size           _Z6filterPdS_,(.L_x_7 - _Z6filterPdS_)
        .other          _Z6filterPdS_,@"STO_CUDA_ENTRY STV_DEFAULT"
_Z6filterPdS_:
.text._Z6filterPdS_:
[----:B------:R-:W-:Y:S01]  /*0000*/  LDC R1, c[0x0][0x37c] ;  /* 0x0000df00ff017b82 */ /* 0x000fe20000000800 */
[----:B------:R-:W0:Y:S07]  /*0010*/  S2R R0, SR_TID.Y ;  /* 0x0000000000007919 */ /* 0x000e2e0000002200 */
[----:B------:R-:W1:Y:S01]  /*0020*/  LDC R2, c[0x0][0x360] ;  /* 0x0000d800ff027b82 */ /* 0x000e620000000800 */
[----:B------:R-:W2:Y:S01]  /*0030*/  LDCU.64 UR6, c[0x0][0x380] ;  /* 0x00007000ff0677ac */ /* 0x000ea20008000a00 */
[----:B------:R-:W1:Y:S06]  /*0040*/  S2R R5, SR_TID.X ;  /* 0x0000000000057919 */ /* 0x000e6c0000002100 */
[----:B------:R-:W0:Y:S08]  /*0050*/  S2UR UR5, SR_CTAID.Y ;  /* 0x00000000000579c3 */ /* 0x000e300000002600 */
[----:B------:R-:W0:Y:S08]  /*0060*/  LDC R3, c[0x0][0x364] ;  /* 0x0000d900ff037b82 */ /* 0x000e300000000800 */
[----:B------:R-:W1:Y:S08]  /*0070*/  S2UR UR4, SR_CTAID.X ;  /* 0x00000000000479c3 */ /* 0x000e700000002500 */
[----:B------:R-:W3:Y:S01]  /*0080*/  LDC.64 R16, c[0x0][0x380] ;  /* 0x0000e000ff107b82 */ /* 0x000ee20000000a00 */
[----:B0-----:R-:W-:-:S02]  /*0090*/  IMAD R0, R3, UR5, R0 ;  /* 0x0000000503007c24 */ /* 0x001fc4000f8e0200 */
[----:B-1----:R-:W-:Y:S01]  /*00a0*/  IMAD R5, R2, UR4, R5 ;  /* 0x0000000402057c24 */ /* 0x002fe2000f8e0205 */
[----:B------:R-:W0:Y:S01]  /*00b0*/  LDCU.64 UR4, c[0x0][0x358] ;  /* 0x00006b00ff0477ac */ /* 0x000e220008000a00 */
[----:B------:R-:W-:-:S05]  /*00c0*/  IMAD.SHL.U32 R2, R0, 0x8, RZ ;  /* 0x0000000800027824 */ /* 0x000fca00078e00ff */
[----:B------:R-:W-:-:S04]  /*00d0*/  IADD3 R3, P0, PT, R5, R2, RZ ;  /* 0x0000000205037210 */ /* 0x000fc80007f1e0ff */
[----:B------:R-:W-:Y:S02]  /*00e0*/  LEA.HI.X.SX32 R4, R5, RZ, 0x1, P0 ;  /* 0x000000ff05047211 */ /* 0x000fe400000f0eff */
[----:B--2---:R-:W-:-:S04]  /*00f0*/  LEA R14, P0, R3, UR6, 0x3 ;  /* 0x00000006030e7c11 */ /* 0x004fc8000f8018ff */
[----:B------:R-:W-:Y:S01]  /*0100*/  LEA.HI.X R15, R3, UR7, R4, 0x3, P0 ;  /* 0x00000007030f7c11 */ /* 0x000fe200080f1c04 */
[----:B------:R-:W-:-:S04]  /*0110*/  IMAD R3, R5, 0x8, R5 ;  /* 0x0000000805037824 */ /* 0x000fc800078e0205 */
[----:B------:R-:W-:Y:S01]  /*0120*/  VIADD R3, R3, 0xfffffff8 ;  /* 0xfffffff803037836 */ /* 0x000fe20000000000 */
[----:B0-----:R-:W2:Y:S04]  /*0130*/  LDG.E.64 R10, desc[UR4][R14.64+-0x8] ;  /* 0xfffff8040e0a7981 */ /* 0x001ea8000c1e1b00 */
[----:B------:R-:W2:Y:S01]  /*0140*/  LDG.E.64 R12, desc[UR4][R14.64+0x8] ;  /* 0x000008040e0c7981 */ /* 0x000ea2000c1e1b00 */
[----:B---3--:R-:W-:Y:S01]  /*0150*/  IMAD.WIDE R8, R3, 0x8, R16 ;  /* 0x0000000803087825 */ /* 0x008fe200078e0210 */
[----:B------:R-:W-:-:S05]  /*0160*/  IADD3 R5, PT, PT, R2, 0x8, R5 ;  /* 0x0000000802057810 */ /* 0x000fca0007ffe005 */
[----:B------:R-:W3:Y:S01]  /*0170*/  LDG.E.64 R8, desc[UR4][R8.64] ;  /* 0x0000000408087981 */ /* 0x000ee2000c1e1b00 */
[----:B------:R-:W-:-:S05]  /*0180*/  IMAD.WIDE R16, R5, 0x8, R16 ;  /* 0x0000000805107825 */ /* 0x000fca00078e0210 */
[----:B------:R-:W4:Y:S04]  /*0190*/  LDG.E.64 R6, desc[UR4][R16.64] ;  /* 0x0000000410067981 */ /* 0x000f28000c1e1b00 */
[----:B------:R-:W5:Y:S01]  /*01a0*/  LDG.E.64 R2, desc[UR4][R16.64+-0x40] ;  /* 0xffffc00410027981 */ /* 0x000f62000c1e1b00 */
[----:B------:R-:W0:Y:S01]  /*01b0*/  MUFU.RCP64H R19, 5 ;  /* 0x4014000000137908 */ /* 0x000e220000001800 */
[----:B------:R-:W-:Y:S01]  /*01c0*/  IMAD.MOV.U32 R22, RZ, RZ, 0x0 ;  /* 0x00000000ff167424 */ /* 0x000fe200078e00ff */
[----:B------:R-:W-:Y:S01]  /*01d0*/  BSSY.RECONVERGENT B0, `(.L_x_0) ;  /* 0x0000017000007945 */ /* 0x000fe20003800200 */
[----:B------:R-:W-:Y:S02]  /*01e0*/  IMAD.MOV.U32 R23, RZ, RZ, 0x40140000 ;  /* 0x40140000ff177424 */ /* 0x000fe400078e00ff */
[----:B------:R-:W-:-:S06]  /*01f0*/  IMAD.MOV.U32 R18, RZ, RZ, 0x1 ;  /* 0x00000001ff127424 */ /* 0x000fcc00078e00ff */
[----:B0-----:R-:W-:-:S08]  /*0200*/  DFMA R20, R18, -R22, 1 ;  /* 0x3ff000001214742b */ /* 0x001fd00000000816 */
[----:B------:R-:W-:-:S08]  /*0210*/  DFMA R20, R20, R20, R20 ;  /* 0x000000141414722b */ /* 0x000fd00000000014 */
[----:B------:R-:W-:Y:S02]  /*0220*/  DFMA R20, R18, R20, R18 ;  /* 0x000000141214722b */ /* 0x000fe40000000012 */
[----:B--2---:R-:W-:-:S08]  /*0230*/  DADD R10, R10, R12 ;  /* 0x000000000a0a7229 */ /* 0x004fd0000000000c */
[----:B---3--:R-:W-:Y:S02]  /*0240*/  DADD R8, R10, R8 ;  /* 0x000000000a087229 */ /* 0x008fe40000000008 */
[----:B------:R-:W-:-:S06]  /*0250*/  DFMA R10, R20, -R22, 1 ;  /* 0x3ff00000140a742b */ /* 0x000fcc0000000816 */
[----:B----4-:R-:W-:Y:S02]  /*0260*/  DADD R6, R8, R6 ;  /* 0x0000000008067229 */ /* 0x010fe40000000006 */
[----:B------:R-:W-:-:S06]  /*0270*/  DFMA R10, R20, R10, R20 ;  /* 0x0000000a140a722b */ /* 0x000fcc0000000014 */
[----:B-----5:R-:W-:-:S08]  /*0280*/  DADD R6, R6, R2 ;  /* 0x0000000006067229 */ /* 0x020fd00000000002 */
[----:B------:R-:W-:Y:S02]  /*0290*/  DMUL R2, R6, R10 ;  /* 0x0000000a06027228 */ /* 0x000fe40000000000 */
[----:B------:R-:W-:-:S06]  /*02a0*/  FSETP.GEU.AND P1, PT, |R7|, 6.5827683646048100446e-37, PT ;  /* 0x036000000700780b */ /* 0x000fcc0003f2e200 */
[----:B------:R-:W-:-:S08]  /*02b0*/  DFMA R8, R2, -5, R6 ;  /* 0xc01400000208782b */ /* 0x000fd00000000006 */
[----:B------:R-:W-:-:S10]  /*02c0*/  DFMA R2, R10, R8, R2 ;  /* 0x000000080a02722b */ /* 0x000fd40000000002 */
[----:B------:R-:W-:-:S05]  /*02d0*/  FFMA R4, RZ, 2.3125, R3 ;  /* 0x40140000ff047823 */ /* 0x000fca0000000003 */
[----:B------:R-:W-:-:S13]  /*02e0*/  FSETP.GT.AND P0, PT, |R4|, 1.469367938527859385e-39, PT ;  /* 0x001000000400780b */ /* 0x000fda0003f04200 */
[----:B------:R-:W-:Y:S05]  /*02f0*/  @P0 BRA P1, `(.L_x_1) ;  /* 0x0000000000100947 */ /* 0x000fea0000800000 */
[----:B------:R-:W-:-:S07]  /*0300*/  MOV R4, 0x320 ;  /* 0x0000032000047802 */ /* 0x000fce0000000f00 */
[----:B------:R-:W-:Y:S05]  /*0310*/  CALL.REL.NOINC `($__internal_0_$__cuda_sm20_div_rn_f64_full) ;  /* 0x0000000000247944 */ /* 0x000fea0003c00000 */
[----:B------:R-:W-:Y:S02]  /*0320*/  IMAD.MOV.U32 R2, RZ, RZ, R12 ;  /* 0x000000ffff027224 */ /* 0x000fe400078e000c */
[----:B------:R-:W-:-:S07]  /*0330*/  IMAD.MOV.U32 R3, RZ, RZ, R13 ;  /* 0x000000ffff037224 */ /* 0x000fce00078e000d */
.L_x_1:
[----:B------:R-:W-:Y:S05]  /*0340*/  BSYNC.RECONVERGENT B0 ;  /* 0x0000000000007941 */ /* 0x000fea0003800200 */
.L_x_0:
[----:B------:R-:W0:Y:S01]  /*0350*/  LDC.64 R6, c[0x0][0x388] ;  /* 0x0000e200ff067b82 */ /* 0x000e220000000a00 */
[----:B------:R-:W-:-:S04]  /*0360*/  IMAD R0, R0, -0x2, R5 ;  /* 0xfffffffe00007824 */ /* 0x000fc800078e0205 */
[----:B------:R-:W-:-:S04]  /*0370*/  VIADD R5, R0, 0xfffffff8 ;  /* 0xfffffff800057836 */ /* 0x000fc80000000000 */
[----:B0-----:R-:W-:-:S05]  /*0380*/  IMAD.WIDE R4, R5, 0x8, R6 ;  /* 0x0000000805047825 */ /* 0x001fca00078e0206 */
[----:B------:R-:W-:Y:S01]  /*0390*/  STG.E.64 desc[UR4][R4.64], R2 ;  /* 0x0000000204007986 */ /* 0x000fe2000c101b04 */
[----:B------:R-:W-:Y:S05]  /*03a0*/  EXIT ;  /* 0x000000000000794d */ /* 0x000fea0003800000 */
        .weak           $__internal_0_$__cuda_sm20_div_rn_f64_full
        .type           $__internal_0_$__cuda_sm20_div_rn_f64_full,@function
        .size           $__internal_0_$__cuda_sm20_div_rn_f64_full,(.L_x_7 - $__internal_0_$__cuda_sm20_div_rn_f64_full)
$__internal_0_$__cuda_sm20_div_rn_f64_full:
[----:B------:R-:W-:Y:S01]  /*03b0*/  IMAD.MOV.U32 R3, RZ, RZ, 0x3ff40000 ;  /* 0x3ff40000ff037424 */ /* 0x000fe200078e00ff */
[----:B------:R-:W-:Y:S01]  /*03c0*/  MOV R8, 0x1 ;  /* 0x0000000100087802 */ /* 0x000fe20000000f00 */
[----:B------:R-:W-:Y:S01]  /*03d0*/  IMAD.MOV.U32 R2, RZ, RZ, 0x0 ;  /* 0x00000000ff027424 */ /* 0x000fe200078e00ff */
[C---:B------:R-:W-:Y:S01]  /*03e0*/  FSETP.GEU.AND P1, PT, |R7|.reuse, 1.469367938527859385e-39, PT ;  /* 0x001000000700780b */ /* 0x040fe20003f2e200 */
[----:B------:R-:W0:Y:S01]  /*03f0*/  MUFU.RCP64H R9, R3 ;  /* 0x0000000300097308 */ /* 0x000e220000001800 */
[----:B------:R-:W-:Y:S01]  /*0400*/  LOP3.LUT R12, R7, 0x7ff00000, RZ, 0xc0, !PT ;  /* 0x7ff00000070c7812 */ /* 0x000fe200078ec0ff */
[----:B------:R-:W-:Y:S01]  /*0410*/  IMAD.MOV.U32 R13, RZ, RZ, 0x1ca00000 ;  /* 0x1ca00000ff0d7424 */ /* 0x000fe200078e00ff */
[----:B------:R-:W-:Y:S01]  /*0420*/  BSSY.RECONVERGENT B1, `(.L_x_2) ;  /* 0x0000044000017945 */ /* 0x000fe20003800200 */
[----:B------:R-:W-:Y:S01]  /*0430*/  IMAD.MOV.U32 R19, RZ, RZ, 0x40100000 ;  /* 0x40100000ff137424 */ /* 0x000fe200078e00ff */
[----:B------:R-:W-:Y:S01]  /*0440*/  ISETP.GE.U32.AND P0, PT, R12, 0x40100000, PT ;  /* 0x401000000c00780c */ /* 0x000fe20003f06070 */
[----:B------:R-:W-:-:S02]  /*0450*/  IMAD.MOV.U32 R18, RZ, RZ, R12 ;  /* 0x000000ffff127224 */ /* 0x000fc400078e000c */
[----:B------:R-:W-:Y:S01]  /*0460*/  VIADD R21, R19, 0xffffffff ;  /* 0xffffffff13157836 */ /* 0x000fe20000000000 */
[----:B------:R-:W-:Y:S01]  /*0470*/  SEL R13, R13, 0x63400000, !P0 ;  /* 0x634000000d0d7807 */ /* 0x000fe20004000000 */
[----:B0-----:R-:W-:-:S08]  /*0480*/  DFMA R10, R8, -R2, 1 ;  /* 0x3ff00000080a742b */ /* 0x001fd00000000802 */
[----:B------:R-:W-:-:S08]  /*0490*/  DFMA R10, R10, R10, R10 ;  /* 0x0000000a0a0a722b */ /* 0x000fd0000000000a */
[----:B------:R-:W-:Y:S01]  /*04a0*/  DFMA R14, R8, R10, R8 ;  /* 0x0000000a080e722b */ /* 0x000fe20000000008 */
[C-C-:B------:R-:W-:Y:S01]  /*04b0*/  @!P1 LOP3.LUT R10, R13.reuse, 0x80000000, R7.reuse, 0xf8, !PT ;  /* 0x800000000d0a9812 */ /* 0x140fe200078ef807 */
[----:B------:R-:W-:Y:S01]  /*04c0*/  IMAD.MOV.U32 R8, RZ, RZ, R6 ;  /* 0x000000ffff087224 */ /* 0x000fe200078e0006 */
[----:B------:R-:W-:Y:S02]  /*04d0*/  LOP3.LUT R9, R13, 0x800fffff, R7, 0xf8, !PT ;  /* 0x800fffff0d097812 */ /* 0x000fe400078ef807 */
[----:B------:R-:W-:Y:S01]  /*04e0*/  @!P1 LOP3.LUT R11, R10, 0x100000, RZ, 0xfc, !PT ;  /* 0x001000000a0b9812 */ /* 0x000fe200078efcff */
[----:B------:R-:W-:Y:S02]  /*04f0*/  @!P1 IMAD.MOV.U32 R10, RZ, RZ, RZ ;  /* 0x000000ffff0a9224 */ /* 0x000fe400078e00ff */
[----:B------:R-:W-:-:S04]  /*0500*/  DFMA R16, R14, -R2, 1 ;  /* 0x3ff000000e10742b */ /* 0x000fc80000000802 */
[----:B------:R-:W-:-:S04]  /*0510*/  @!P1 DFMA R8, R8, 2, -R10 ;  /* 0x400000000808982b */ /* 0x000fc8000000080a */
[----:B------:R-:W-:-:S06]  /*0520*/  DFMA R10, R14, R16, R14 ;  /* 0x000000100e0a722b */ /* 0x000fcc000000000e */
[----:B------:R-:W-:Y:S02]  /*0530*/  @!P1 LOP3.LUT R18, R9, 0x7ff00000, RZ, 0xc0, !PT ;  /* 0x7ff0000009129812 */ /* 0x000fe400078ec0ff */
[----:B------:R-:W-:-:S03]  /*0540*/  DMUL R16, R10, R8 ;  /* 0x000000080a107228 */ /* 0x000fc60000000000 */
[----:B------:R-:W-:-:S05]  /*0550*/  VIADD R20, R18, 0xffffffff ;  /* 0xffffffff12147836 */ /* 0x000fca0000000000 */
[----:B------:R-:W-:Y:S01]  /*0560*/  DFMA R14, R16, -R2, R8 ;  /* 0x80000002100e722b */ /* 0x000fe20000000008 */
[----:B------:R-:W-:-:S04]  /*0570*/  ISETP.GT.U32.AND P0, PT, R20, 0x7feffffe, PT ;  /* 0x7feffffe1400780c */ /* 0x000fc80003f04070 */
[----:B------:R-:W-:-:S03]  /*0580*/  ISETP.GT.U32.OR P0, PT, R21, 0x7feffffe, P0 ;  /* 0x7feffffe1500780c */ /* 0x000fc60000704470 */
[----:B------:R-:W-:-:S10]  /*0590*/  DFMA R10, R10, R14, R16 ;  /* 0x0000000e0a0a722b */ /* 0x000fd40000000010 */
[----:B------:R-:W-:Y:S05]  /*05a0*/  @P0 BRA `(.L_x_3) ;  /* 0x0000000000680947 */ /* 0x000fea0003800000 */
[----:B------:R-:W-:Y:S01]  /*05b0*/  MOV R7, 0x40100000 ;  /* 0x4010000000077802 */ /* 0x000fe20000000f00 */
[----:B------:R-:W-:-:S03]  /*05c0*/  IMAD.MOV.U32 R6, RZ, RZ, RZ ;  /* 0x000000ffff067224 */ /* 0x000fc600078e00ff */
[----:B------:R-:W-:-:S04]  /*05d0*/  VIADDMNMX R12, R12, -R7, 0xb9600000, !PT ;  /* 0xb96000000c0c7446 */ /* 0x000fc80007800907 */
[----:B------:R-:W-:-:S05]  /*05e0*/  VIMNMX R12, PT, PT, R12, 0x46a00000, PT ;  /* 0x46a000000c0c7848 */ /* 0x000fca0003fe0100 */
[----:B------:R-:W-:-:S04]  /*05f0*/  IMAD.IADD R14, R12, 0x1, -R13 ;  /* 0x000000010c0e7824 */ /* 0x000fc800078e0a0d */
[----:B------:R-:W-:-:S06]  /*0600*/  VIADD R7, R14, 0x7fe00000 ;  /* 0x7fe000000e077836 */ /* 0x000fcc0000000000 */
[----:B------:R-:W-:-:S10]  /*0610*/  DMUL R12, R10, R6 ;  /* 0x000000060a0c7228 */ /* 0x000fd40000000000 */
[----:B------:R-:W-:-:S13]  /*0620*/  FSETP.GTU.AND P0, PT, |R13|, 1.469367938527859385e-39, PT ;  /* 0x001000000d00780b */ /* 0x000fda0003f0c200 */
[----:B------:R-:W-:Y:S05]  /*0630*/  @P0 BRA `(.L_x_4) ;  /* 0x0000000000880947 */ /* 0x000fea0003800000 */
[----:B------:R-:W-:Y:S01]  /*0640*/  DFMA R2, R10, -R2, R8 ;  /* 0x800000020a02722b */ /* 0x000fe20000000008 */
[----:B------:R-:W-:-:S09]  /*0650*/  IMAD.MOV.U32 R6, RZ, RZ, RZ ;  /* 0x000000ffff067224 */ /* 0x000fd200078e00ff */
[C---:B------:R-:W-:Y:S02]  /*0660*/  FSETP.NEU.AND P0, PT, R3.reuse, RZ, PT ;  /* 0x000000ff0300720b */ /* 0x040fe40003f0d000 */
[----:B------:R-:W-:-:S04]  /*0670*/  LOP3.LUT R2, R3, 0x40140000, RZ, 0x3c, !PT ;  /* 0x4014000003027812 */ /* 0x000fc800078e3cff */
[----:B------:R-:W-:-:S04]  /*0680*/  LOP3.LUT R9, R2, 0x80000000, RZ, 0xc0, !PT ;  /* 0x8000000002097812 */ /* 0x000fc800078ec0ff */
[----:B------:R-:W-:-:S03]  /*0690*/  LOP3.LUT R7, R9, R7, RZ, 0xfc, !PT ;  /* 0x0000000709077212 */ /* 0x000fc600078efcff */
[----:B------:R-:W-:Y:S05]  /*06a0*/  @!P0 BRA `(.L_x_4) ;  /* 0x00000000006c8947 */ /* 0x000fea0003800000 */
[----:B------:R-:W-:Y:S01]  /*06b0*/  IMAD.MOV R3, RZ, RZ, -R14 ;  /* 0x000000ffff037224 */ /* 0x000fe200078e0a0e */
[----:B------:R-:W-:Y:S01]  /*06c0*/  DMUL.RP R6, R10, R6 ;  /* 0x000000060a067228 */ /* 0x000fe20000008000 */
[----:B------:R-:W-:-:S06]  /*06d0*/  IMAD.MOV.U32 R2, RZ, RZ, RZ ;  /* 0x000000ffff027224 */ /* 0x000fcc00078e00ff */
[----:B------:R-:W-:-:S03]  /*06e0*/  DFMA R2, R12, -R2, R10 ;  /* 0x800000020c02722b */ /* 0x000fc6000000000a */
[----:B------:R-:W-:-:S03]  /*06f0*/  LOP3.LUT R9, R7, R9, RZ, 0x3c, !PT ;  /* 0x0000000907097212 */ /* 0x000fc600078e3cff */
[----:B------:R-:W-:-:S04]  /*0700*/  IADD3 R2, PT, PT, -R14, -0x43300000, RZ ;  /* 0xbcd000000e027810 */ /* 0x000fc80007ffe1ff */
[----:B------:R-:W-:-:S04]  /*0710*/  FSETP.NEU.AND P0, PT, |R3|, R2, PT ;  /* 0x000000020300720b */ /* 0x000fc80003f0d200 */
[----:B------:R-:W-:Y:S02]  /*0720*/  FSEL R12, R6, R12, !P0 ;  /* 0x0000000c060c7208 */ /* 0x000fe40004000000 */
[----:B------:R-:W-:Y:S01]  /*0730*/  FSEL R13, R9, R13, !P0 ;  /* 0x0000000d090d7208 */ /* 0x000fe20004000000 */
[----:B------:R-:W-:Y:S06]  /*0740*/  BRA `(.L_x_4) ;  /* 0x0000000000447947 */ /* 0x000fec0003800000 */
.L_x_3:
[----:B------:R-:W-:-:S14]  /*0750*/  DSETP.NAN.AND P0, PT, R6, R6, PT ;  /* 0x000000060600722a */ /* 0x000fdc0003f08000 */
[----:B------:R-:W-:Y:S05]  /*0760*/  @P0 BRA `(.L_x_5) ;  /* 0x0000000000340947 */ /* 0x000fea0003800000 */
[----:B------:R-:W-:Y:S01]  /*0770*/  ISETP.NE.AND P0, PT, R18, R19, PT ;  /* 0x000000131200720c */ /* 0x000fe20003f05270 */
[----:B------:R-:W-:Y:S01]  /*0780*/  IMAD.MOV.U32 R12, RZ, RZ, 0x0 ;  /* 0x00000000ff0c7424 */ /* 0x000fe200078e00ff */
[----:B------:R-:W-:-:S11]  /*0790*/  MOV R13, 0xfff80000 ;  /* 0xfff80000000d7802 */ /* 0x000fd60000000f00 */
[----:B------:R-:W-:Y:S05]  /*07a0*/  @!P0 BRA `(.L_x_4) ;  /* 0x00000000002c8947 */ /* 0x000fea0003800000 */
[----:B------:R-:W-:Y:S02]  /*07b0*/  ISETP.NE.AND P0, PT, R18, 0x7ff00000, PT ;  /* 0x7ff000001200780c */ /* 0x000fe40003f05270 */
[----:B------:R-:W-:Y:S02]  /*07c0*/  LOP3.LUT R6, R7, 0x40140000, RZ, 0x3c, !PT ;  /* 0x4014000007067812 */ /* 0x000fe400078e3cff */
[----:B------:R-:W-:Y:S02]  /*07d0*/  ISETP.EQ.OR P0, PT, R19, RZ, !P0 ;  /* 0x000000ff1300720c */ /* 0x000fe40004702670 */
[----:B------:R-:W-:-:S11]  /*07e0*/  LOP3.LUT R13, R6, 0x80000000, RZ, 0xc0, !PT ;  /* 0x80000000060d7812 */ /* 0x000fd600078ec0ff */
[----:B------:R-:W-:Y:S01]  /*07f0*/  @P0 LOP3.LUT R2, R13, 0x7ff00000, RZ, 0xfc, !PT ;  /* 0x7ff000000d020812 */ /* 0x000fe200078efcff */
[----:B------:R-:W-:Y:S02]  /*0800*/  @!P0 IMAD.MOV.U32 R12, RZ, RZ, RZ ;  /* 0x000000ffff0c8224 */ /* 0x000fe400078e00ff */
[----:B------:R-:W-:Y:S02]  /*0810*/  @P0 IMAD.MOV.U32 R12, RZ, RZ, RZ ;  /* 0x000000ffff0c0224 */ /* 0x000fe400078e00ff */
[----:B------:R-:W-:Y:S01]  /*0820*/  @P0 IMAD.MOV.U32 R13, RZ, RZ, R2 ;  /* 0x000000ffff0d0224 */ /* 0x000fe200078e0002 */
[----:B------:R-:W-:Y:S06]  /*0830*/  BRA `(.L_x_4) ;  /* 0x0000000000087947 */ /* 0x000fec0003800000 */
.L_x_5:
[----:B------:R-:W-:Y:S01]  /*0840*/  LOP3.LUT R13, R7, 0x80000, RZ, 0xfc, !PT ;  /* 0x00080000070d7812 */ /* 0x000fe200078efcff */
[----:B------:R-:W-:-:S07]  /*0850*/  IMAD.MOV.U32 R12, RZ, RZ, R6 ;  /* 0x000000ffff0c7224 */ /* 0x000fce00078e0006 */
.L_x_4:
[----:B------:R-:W-:Y:S05]  /*0860*/  BSYNC.RECONVERGENT B1 ;  /* 0x0000000000017941 */ /* 0x000fea0003800200 */
.L_x_2:
[----:B------:R-:W-:Y:S02]  /*0870*/  IMAD.MOV.U32 R2, RZ, RZ, R4 ;  /* 0x000000ffff027224 */ /* 0x000fe400078e0004 */
[----:B------:R-:W-:-:S04]  /*0880*/  IMAD.MOV.U32 R3, RZ, RZ, 0x0 ;  /* 0x00000000ff037424 */ /* 0x000fc800078e00ff */
[----:B------:R-:W-:Y:S05]  /*0890*/  RET.REL.NODEC R2 `(_Z6filterPdS_) ;  /* 0xfffffff402d87950 */ /* 0x000fea0003c3ffff */
.L_x_6:
[----:B------:R-:W-:-:S00]  /*08a0*/  BRA `(.L_x_6) ;  /* 0xfffffffc00fc7947 */ /* 0x000fc0000383ffff */
[----:B------:R-:W-:-:S00]  /*08b0*/  NOP ;  /* 0x0000000000007918 */ /* 0x000fc00000000000 */
        /* <DEDUP_REMOVED lines=12> */
.L_x_7:


//--------------------- .nv.shared.reserved.0     --------------------------
	.section	.nv.shared.reserved.0,"aw",@nobits
	.weak		__nv_reservedSMEM_offset_0_alias
	.size		__nv_reservedSMEM_offset_0_alias, 0, 64
	.other		__nv_reservedSMEM_offset_0_alias,@"STO_CUDA_RESERVED_SHARED STV_DEFAULT"
__nv_reservedSMEM_offset_0_alias:
	.zero		0
	.zero		64


//--------------------- .nv.constant0._Z6filterPdS_ --------------------------
	.section	.nv.constant0._Z6filterPdS_,"a",@progbits
	.sectionflags	@""
	.align	4
.nv.constant0._Z6filterPdS_:
	.zero		912


//--------------------- SYMBOLS --------------------------

	.type		.nv.reservedSmem.offset0,@object
	.size		.nv.reservedSmem.offset0,0x4
